//
// Generated by NVIDIA NVVM Compiler
//
// Compiler Build ID: CL-36424714
// Cuda compilation tools, release 13.0, V13.0.88
// Based on NVVM 20.0.0
//

.version 9.0
.target sm_100
.address_size 64

	// .globl	_Z7displayv
.extern .func  (.param .b32 func_retval0) vprintf
(
	.param .b64 vprintf_param_0,
	.param .b64 vprintf_param_1
)
;
.global .align 1 .b8 $str[29] = {72, 101, 108, 108, 111, 32, 87, 111, 114, 108, 100, 32, 102, 114, 111, 109, 32, 116, 104, 114, 101, 97, 100, 32, 37, 100, 33, 10};

.visible .entry _Z7displayv()
{
	.local .align 8 .b8 	__local_depot0[8];
	.reg .b64 	%SP;
	.reg .b64 	%SPL;
	.reg .b32 	%r<4>;
	.reg .b64 	%rd<5>;

	mov.u64 	%SPL, __local_depot0;
	cvta.local.u64 	%SP, %SPL;
	add.u64 	%rd1, %SP, 0;
	add.u64 	%rd2, %SPL, 0;
	mov.u32 	%r1, %tid.x;
	st.local.u32 	[%rd2], %r1;
	mov.u64 	%rd3, $str;
	cvta.global.u64 	%rd4, %rd3;
	{ // callseq 0, 0
	.param .b64 param0;
	st.param.b64 	[param0], %rd4;
	.param .b64 param1;
	st.param.b64 	[param1], %rd1;
	.param .b32 retval0;
	call.uni (retval0), 
	vprintf, 
	(
	param0, 
	param1
	);
	ld.param.b32 	%r2, [retval0];
	} // callseq 0
	ret;

}


// ===== COMPILED SASS (sm_100) =====

	.target	sm_100

	.elftype	@"ET_EXEC"


//--------------------- .note.nv.tkinfo           --------------------------
	.section	.note.nv.tkinfo,"",@"SHT_NOTE"
	.sectionflags	@"SHF_NOTE_NV_TKINFO"
	.tkinfo
        /*0018*/ 	.word	0x00000002
        /*0030*/ 	.string	""
        /*0030*/ 	.string	"ptxas"
        /*0030*/ 	.string	"Cuda compilation tools, release 13.0, V13.0.88"
        /*0030*/ 	.string	"Build cuda_13.0.r13.0/compiler.36424714_0"
        /*0030*/ 	.string	"-arch sm_100 -m 64 "



//--------------------- .note.nv.cuinfo           --------------------------
	.section	.note.nv.cuinfo,"",@"SHT_NOTE"
	.sectionflags	@"SHF_NOTE_NV_CUINFO"
        /*0018*/ 	.short	0x0002
        /*001a*/ 	.short	0x0064
        /*001c*/ 	.short	0x0082
	.zero		2


//--------------------- .nv.info                  --------------------------
	.section	.nv.info,"",@"SHT_CUDA_INFO"
	.align	4


	//----- nvinfo : EIATTR_REGCOUNT
	.align		4
        /*0000*/ 	.byte	0x04, 0x2f
        /*0002*/ 	.short	(.L_2 - .L_1)
	.align		4
.L_1:
        /*0004*/ 	.word	index@(_Z7displayv)
        /*0008*/ 	.word	0x00000018


	//----- nvinfo : EIATTR_FRAME_SIZE
	.align		4
.L_2:
        /*000c*/ 	.byte	0x04, 0x11
        /*000e*/ 	.short	(.L_4 - .L_3)
	.align		4
.L_3:
        /*0010*/ 	.word	index@(_Z7displayv)
        /*0014*/ 	.word	0x00000008


	//----- nvinfo : EIATTR_MIN_STACK_SIZE
	.align		4
.L_4:
        /*0018*/ 	.byte	0x04, 0x12
        /*001a*/ 	.short	(.L_6 - .L_5)
	.align		4
.L_5:
        /*001c*/ 	.word	index@(_Z7displayv)
        /*0020*/ 	.word	0x00000008
.L_6:


//--------------------- .nv.compat                --------------------------
	.section	.nv.compat,"",@"SHT_CUDA_COMPAT_INFO"
	.align	4
        /*0000*/ 	.byte	0x02, 0x09, 0x00, 0x00, 0x02, 0x02, 0x01, 0x00, 0x02, 0x05, 0x05, 0x00, 0x03, 0x07, 0x01, 0x01
        /*0010*/ 	.byte	0x02, 0x03, 0x00, 0x00, 0x02, 0x06, 0x01, 0x00, 0x04, 0x0b, 0x08, 0x00, 0x09, 0x00, 0x00, 0x00
        /*0020*/ 	.byte	0x00, 0x00, 0x00, 0x00


//--------------------- .nv.info._Z7displayv      --------------------------
	.section	.nv.info._Z7displayv,"",@"SHT_CUDA_INFO"
	.sectionflags	@""
	.align	4


	//----- nvinfo : EIATTR_CUDA_API_VERSION
	.align		4
        /*0000*/ 	.byte	0x04, 0x37
        /*0002*/ 	.short	(.L_8 - .L_7)
.L_7:
        /*0004*/ 	.word	0x00000082


	//----- nvinfo : EIATTR_SPARSE_MMA_MASK
	.align		4
.L_8:
        /*0008*/ 	.byte	0x03, 0x50
        /*000a*/ 	.short	0x0000


	//----- nvinfo : EIATTR_MAXREG_COUNT
	.align		4
        /*000c*/ 	.byte	0x03, 0x1b
        /*000e*/ 	.short	0x00ff


	//----- nvinfo : EIATTR_EXTERNS
	.align		4
        /*0010*/ 	.byte	0x04, 0x0f
        /*0012*/ 	.short	(.L_10 - .L_9)


	//   ....[0]....
	.align		4
.L_9:
        /*0014*/ 	.word	index@(vprintf)


	//----- nvinfo : EIATTR_MERCURY_ISA_VERSION
	.align		4
.L_10:
        /*0018*/ 	.byte	0x03, 0x5f
        /*001a*/ 	.short	0x0101


	//----- nvinfo : EIATTR_VRC_CTA_INIT_COUNT
	.align		4
        /*001c*/ 	.byte	0x02, 0x4a
	.zero		1
	.zero		1


	//----- nvinfo : EIATTR_SYSCALL_OFFSETS
	.align		4
        /*0020*/ 	.byte	0x04, 0x46
        /*0022*/ 	.short	(.L_12 - .L_11)


	//   ....[0]....
.L_11:
        /*0024*/ 	.word	0x000000e0


	//----- nvinfo : EIATTR_EXIT_INSTR_OFFSETS
	.align		4
.L_12:
        /*0028*/ 	.byte	0x04, 0x1c
        /*002a*/ 	.short	(.L_14 - .L_13)


	//   ....[0]....
.L_13:
        /*002c*/ 	.word	0x000000f0


	//----- nvinfo : EIATTR_SW_WAR
	.align		4
.L_14:
        /*0030*/ 	.byte	0x04, 0x36
        /*0032*/ 	.short	(.L_16 - .L_15)
.L_15:
        /*0034*/ 	.word	0x00000008
.L_16:


//--------------------- .nv.callgraph             --------------------------
	.section	.nv.callgraph,"",@"SHT_CUDA_CALLGRAPH"
	.align	4
	.sectionentsize	8
	.align		4
        /*0000*/ 	.word	0x00000000
	.align		4
        /*0004*/ 	.word	0xffffffff
	.align		4
        /*0008*/ 	.word	index@(_Z7displayv)
	.align		4
        /*000c*/ 	.word	index@(vprintf)
	.align		4
        /*0010*/ 	.word	0x00000000
	.align		4
        /*0014*/ 	.word	0xfffffffe
	.align		4
        /*0018*/ 	.word	0x00000000
	.align		4
        /*001c*/ 	.word	0xfffffffd
	.align		4
        /*0020*/ 	.word	0x00000000
	.align		4
        /*0024*/ 	.word	0xfffffffc


//--------------------- .nv.constant4             --------------------------
	.section	.nv.constant4,"a",@progbits
	.align	8
	.align		8
.nv.constant4:
        /*0000*/ 	.dword	vprintf
	.align		8
        /*0008*/ 	.dword	$str


//--------------------- .text._Z7displayv         --------------------------
	.section	.text._Z7displayv,"ax",@progbits
	.align	128
        .global         _Z7displayv
        .type           _Z7displayv,@function
        .size           _Z7displayv,(.L_x_2 - _Z7displayv)
        .other          _Z7displayv,@"STO_CUDA_ENTRY STV_DEFAULT"
_Z7displayv:
.text._Z7displayv:
[----:B------:R-:W0:Y:S01]  /*0000*/  LDC R1, c[0x0][0x37c] ;  /* 0x0000df00ff017b82 */ /* 0x000e220000000800 */
[----:B------:R-:W1:Y:S01]  /*0010*/  S2R R8, SR_TID.X ;  /* 0x0000000000087919 */ /* 0x000e620000002100 */
[----:B0-----:R-:W-:Y:S01]  /*0020*/  VIADD R1, R1, 0xfffffff8 ;  /* 0xfffffff801017836 */ /* 0x001fe20000000000 */
[----:B------:R-:W-:Y:S01]  /*0030*/  MOV R0, 0x0 ;  /* 0x0000000000007802 */ /* 0x000fe20000000f00 */
[----:B------:R-:W0:Y:S04]  /*0040*/  LDCU UR4, c[0x0][0x2f8] ;  /* 0x00005f00ff0477ac */ /* 0x000e280008000800 */
[----:B------:R2:W3:Y:S01]  /*0050*/  LDC.64 R2, c[0x4][R0] ;  /* 0x0100000000027b82 */ /* 0x0004e20000000a00 */
[----:B------:R-:W4:Y:S01]  /*0060*/  LDCU.64 UR6, c[0x4][0x8] ;  /* 0x01000100ff0677ac */ /* 0x000f220008000a00 */
[----:B------:R-:W5:Y:S01]  /*0070*/  LDCU UR5, c[0x0][0x2fc] ;  /* 0x00005f80ff0577ac */ /* 0x000f620008000800 */
[----:B0-----:R-:W-:Y:S01]  /*0080*/  IADD3 R6, P0, PT, R1, UR4, RZ ;  /* 0x0000000401067c10 */ /* 0x001fe2000ff1e0ff */
[----:B----4-:R-:W-:Y:S01]  /*0090*/  IMAD.U32 R4, RZ, RZ, UR6 ;  /* 0x00000006ff047e24 */ /* 0x010fe2000f8e00ff */
[----:B------:R-:W-:-:S03]  /*00a0*/  MOV R5, UR7 ;  /* 0x0000000700057c02 */ /* 0x000fc60008000f00 */
[----:B-----5:R-:W-:Y:S01]  /*00b0*/  IMAD.X R7, RZ, RZ, UR5, P0 ;  /* 0x00000005ff077e24 */ /* 0x020fe200080e06ff */
[----:B-1----:R2:W-:Y:S07]  /*00c0*/  STL [R1], R8 ;  /* 0x0000000801007387 */ /* 0x0025ee0000100800 */
[----:B------:R-:W-:-:S07]  /*00d0*/  LEPC R20, `(.L_x_0) ;  /* 0x000000001014794e */ /* 0x000fce0000000000 */
[----:B--23--:R-:W-:Y:S05]  /*00e0*/  CALL.ABS.NOINC R2 ;  /* 0x0000000002007343 */ /* 0x00cfea0003c00000 */
.L_x_0:
[----:B------:R-:W-:Y:S05]  /*00f0*/  EXIT ;  /* 0x000000000000794d */ /* 0x000fea0003800000 */
.L_x_1:
[----:B------:R-:W-:-:S00]  /*0100*/  BRA `(.L_x_1) ;  /* 0xfffffffc00fc7947 */ /* 0x000fc0000383ffff */
[----:B------:R-:W-:-:S00]  /*0110*/  NOP ;  /* 0x0000000000007918 */ /* 0x000fc00000000000 */
        /* <DEDUP_REMOVED lines=14> */
.L_x_2:


//--------------------- .nv.global.init           --------------------------
	.section	.nv.global.init,"aw",@progbits
.nv.global.init:
	.type		$str,@object
	.size		$str,(.L_0 - $str)
$str:
        /*0000*/ 	.byte	0x48, 0x65, 0x6c, 0x6c, 0x6f, 0x20, 0x57, 0x6f, 0x72, 0x6c, 0x64, 0x20, 0x66, 0x72, 0x6f, 0x6d
        /*0010*/ 	.byte	0x20, 0x74, 0x68, 0x72, 0x65, 0x61, 0x64, 0x20, 0x25, 0x64, 0x21, 0x0a, 0x00
.L_0:


//--------------------- .nv.shared.reserved.0     --------------------------
	.section	.nv.shared.reserved.0,"aw",@nobits
	.weak		__nv_reservedSMEM_offset_0_alias
	.size		__nv_reservedSMEM_offset_0_alias, 0, 64
	.other		__nv_reservedSMEM_offset_0_alias,@"STO_CUDA_RESERVED_SHARED STV_DEFAULT"
__nv_reservedSMEM_offset_0_alias:
	.zero		0
	.zero		64


//--------------------- .nv.constant0._Z7displayv --------------------------
	.section	.nv.constant0._Z7displayv,"a",@progbits
	.sectionflags	@""
	.align	4
.nv.constant0._Z7displayv:
	.zero		896


//--------------------- SYMBOLS --------------------------

	.type		.nv.reservedSmem.offset0,@object
	.size		.nv.reservedSmem.offset0,0x4
	.type		vprintf,@function
